//
// Generated by NVIDIA NVVM Compiler
//
// Compiler Build ID: CL-36424714
// Cuda compilation tools, release 13.0, V13.0.88
// Based on NVVM 20.0.0
//

.version 9.0
.target sm_100
.address_size 64

	// .globl	_Z19game_of_life_kernelPKmPmi

.visible .entry _Z19game_of_life_kernelPKmPmi(
	.param .u64 .ptr .align 1 _Z19game_of_life_kernelPKmPmi_param_0,
	.param .u64 .ptr .align 1 _Z19game_of_life_kernelPKmPmi_param_1,
	.param .u32 _Z19game_of_life_kernelPKmPmi_param_2
)
{
	.reg .pred 	%p<43>;
	.reg .b32 	%r<128>;
	.reg .b64 	%rd<140>;

	ld.param.u64 	%rd41, [_Z19game_of_life_kernelPKmPmi_param_0];
	ld.param.u32 	%r12, [_Z19game_of_life_kernelPKmPmi_param_2];
	cvta.to.global.u64 	%rd1, %rd41;
	shr.s32 	%r13, %r12, 31;
	shr.u32 	%r14, %r13, 26;
	add.s32 	%r15, %r12, %r14;
	shr.s32 	%r1, %r15, 6;
	mul.lo.s32 	%r16, %r1, %r12;
	mov.u32 	%r17, %ctaid.x;
	mov.u32 	%r18, %ntid.x;
	mov.u32 	%r19, %tid.x;
	mad.lo.s32 	%r2, %r17, %r18, %r19;
	setp.ge.s32 	%p9, %r2, %r16;
	@%p9 bra 	$L__BB0_26;
	div.s32 	%r3, %r2, %r1;
	mul.lo.s32 	%r20, %r3, %r1;
	sub.s32 	%r4, %r2, %r20;
	mul.wide.s32 	%rd43, %r2, 8;
	add.s64 	%rd44, %rd1, %rd43;
	ld.global.u64 	%rd2, [%rd44];
	setp.lt.s32 	%p10, %r4, 1;
	cvt.s64.s32 	%rd45, %r20;
	cvt.s64.s32 	%rd46, %r4;
	add.s64 	%rd47, %rd46, %rd45;
	shl.b64 	%rd48, %rd47, 3;
	add.s64 	%rd3, %rd1, %rd48;
	mov.b64 	%rd128, 0;
	@%p10 bra 	$L__BB0_3;
	ld.global.u64 	%rd49, [%rd3+-8];
	shr.u64 	%rd128, %rd49, 63;
$L__BB0_3:
	add.s32 	%r5, %r1, -1;
	setp.ge.s32 	%p11, %r4, %r5;
	mov.b64 	%rd129, 0;
	@%p11 bra 	$L__BB0_5;
	ld.global.u64 	%rd51, [%rd3+8];
	shl.b64 	%rd129, %rd51, 63;
$L__BB0_5:
	setp.lt.s32 	%p12, %r3, 1;
	mov.b64 	%rd131, 0;
	mov.u64 	%rd132, %rd131;
	mov.u64 	%rd133, %rd131;
	@%p12 bra 	$L__BB0_10;
	setp.lt.s32 	%p13, %r4, 1;
	add.s32 	%r21, %r3, -1;
	mad.lo.s32 	%r22, %r21, %r1, %r4;
	mul.wide.s32 	%rd54, %r22, 8;
	add.s64 	%rd8, %rd1, %rd54;
	ld.global.u64 	%rd132, [%rd8];
	mov.b64 	%rd131, 0;
	@%p13 bra 	$L__BB0_8;
	ld.global.u64 	%rd55, [%rd8+-8];
	shr.u64 	%rd131, %rd55, 63;
$L__BB0_8:
	setp.ge.s32 	%p14, %r4, %r5;
	mov.b64 	%rd133, 0;
	@%p14 bra 	$L__BB0_10;
	ld.global.u64 	%rd57, [%rd8+8];
	shl.b64 	%rd133, %rd57, 63;
$L__BB0_10:
	add.s32 	%r23, %r12, -1;
	setp.ge.s32 	%p15, %r3, %r23;
	mov.b64 	%rd135, 0;
	mov.u64 	%rd136, %rd135;
	mov.u64 	%rd137, %rd135;
	@%p15 bra 	$L__BB0_15;
	setp.lt.s32 	%p16, %r4, 1;
	mad.lo.s32 	%r24, %r1, %r3, %r1;
	add.s32 	%r25, %r24, %r4;
	mul.wide.s32 	%rd60, %r25, 8;
	add.s64 	%rd16, %rd1, %rd60;
	ld.global.u64 	%rd136, [%rd16];
	mov.b64 	%rd135, 0;
	@%p16 bra 	$L__BB0_13;
	ld.global.u64 	%rd61, [%rd16+-8];
	shr.u64 	%rd135, %rd61, 63;
$L__BB0_13:
	setp.ge.s32 	%p17, %r4, %r5;
	mov.b64 	%rd137, 0;
	@%p17 bra 	$L__BB0_15;
	ld.global.u64 	%rd63, [%rd16+8];
	shl.b64 	%rd137, %rd63, 63;
$L__BB0_15:
	shl.b64 	%rd66, %rd132, 1;
	or.b64  	%rd24, %rd66, %rd131;
	shr.u64 	%rd67, %rd132, 1;
	or.b64  	%rd25, %rd67, %rd133;
	shl.b64 	%rd68, %rd2, 1;
	or.b64  	%rd26, %rd128, %rd68;
	shr.u64 	%rd69, %rd2, 1;
	or.b64  	%rd27, %rd129, %rd69;
	shl.b64 	%rd70, %rd136, 1;
	or.b64  	%rd28, %rd70, %rd135;
	shr.u64 	%rd71, %rd136, 1;
	or.b64  	%rd29, %rd71, %rd137;
	mov.b64 	%rd139, 0;
	mov.b32 	%r127, 0;
	mov.b64 	%rd138, 3;
$L__BB0_16:
	add.s64 	%rd32, %rd138, -3;
	cvt.u32.u64 	%r27, %rd32;
	shr.u64 	%rd72, %rd24, %r27;
	cvt.u32.u64 	%r28, %rd72;
	and.b32  	%r29, %r28, 1;
	shr.u64 	%rd73, %rd132, %r27;
	cvt.u32.u64 	%r30, %rd73;
	and.b32  	%r31, %r30, 1;
	add.s32 	%r32, %r29, %r31;
	shr.u64 	%rd74, %rd25, %r27;
	cvt.u32.u64 	%r33, %rd74;
	and.b32  	%r34, %r33, 1;
	add.s32 	%r35, %r32, %r34;
	shr.u64 	%rd75, %rd26, %r27;
	cvt.u32.u64 	%r36, %rd75;
	and.b32  	%r37, %r36, 1;
	add.s32 	%r38, %r35, %r37;
	shr.u64 	%rd76, %rd27, %r27;
	cvt.u32.u64 	%r39, %rd76;
	and.b32  	%r40, %r39, 1;
	add.s32 	%r41, %r38, %r40;
	shr.u64 	%rd77, %rd28, %r27;
	cvt.u32.u64 	%r42, %rd77;
	and.b32  	%r43, %r42, 1;
	add.s32 	%r44, %r41, %r43;
	shr.u64 	%rd78, %rd136, %r27;
	cvt.u32.u64 	%r45, %rd78;
	and.b32  	%r46, %r45, 1;
	add.s32 	%r47, %r44, %r46;
	shr.u64 	%rd79, %rd29, %r27;
	cvt.u32.u64 	%r48, %rd79;
	and.b32  	%r49, %r48, 1;
	add.s32 	%r7, %r47, %r49;
	setp.eq.s32 	%p19, %r7, 3;
	mov.pred 	%p39, 0;
	@%p19 bra 	$L__BB0_18;
	shr.u64 	%rd80, %rd2, %r27;
	and.b64  	%rd81, %rd80, 1;
	setp.eq.b64 	%p20, %rd81, 1;
	not.pred 	%p21, %p20;
	setp.ne.s32 	%p22, %r7, 2;
	or.pred  	%p39, %p21, %p22;
$L__BB0_18:
	mov.b64 	%rd82, 1;
	shl.b64 	%rd83, %rd82, %r27;
	selp.b64 	%rd84, 0, %rd83, %p39;
	or.b64  	%rd33, %rd84, %rd139;
	add.s64 	%rd34, %rd138, -2;
	cvt.u32.u64 	%r52, %rd34;
	shr.u64 	%rd85, %rd24, %r52;
	cvt.u32.u64 	%r53, %rd85;
	and.b32  	%r54, %r53, 1;
	shr.u64 	%rd86, %rd132, %r52;
	cvt.u32.u64 	%r55, %rd86;
	and.b32  	%r56, %r55, 1;
	add.s32 	%r57, %r54, %r56;
	shr.u64 	%rd87, %rd25, %r52;
	cvt.u32.u64 	%r58, %rd87;
	and.b32  	%r59, %r58, 1;
	add.s32 	%r60, %r57, %r59;
	shr.u64 	%rd88, %rd26, %r52;
	cvt.u32.u64 	%r61, %rd88;
	and.b32  	%r62, %r61, 1;
	add.s32 	%r63, %r60, %r62;
	shr.u64 	%rd89, %rd27, %r52;
	cvt.u32.u64 	%r64, %rd89;
	and.b32  	%r65, %r64, 1;
	add.s32 	%r66, %r63, %r65;
	shr.u64 	%rd90, %rd28, %r52;
	cvt.u32.u64 	%r67, %rd90;
	and.b32  	%r68, %r67, 1;
	add.s32 	%r69, %r66, %r68;
	shr.u64 	%rd91, %rd136, %r52;
	cvt.u32.u64 	%r70, %rd91;
	and.b32  	%r71, %r70, 1;
	add.s32 	%r72, %r69, %r71;
	shr.u64 	%rd92, %rd29, %r52;
	cvt.u32.u64 	%r73, %rd92;
	and.b32  	%r74, %r73, 1;
	add.s32 	%r8, %r72, %r74;
	setp.eq.s32 	%p24, %r8, 3;
	mov.pred 	%p40, 0;
	@%p24 bra 	$L__BB0_20;
	shr.u64 	%rd93, %rd2, %r52;
	and.b64  	%rd94, %rd93, 1;
	setp.eq.b64 	%p25, %rd94, 1;
	not.pred 	%p26, %p25;
	setp.ne.s32 	%p27, %r8, 2;
	or.pred  	%p40, %p26, %p27;
$L__BB0_20:
	mov.b64 	%rd95, 1;
	shl.b64 	%rd96, %rd95, %r52;
	selp.b64 	%rd97, 0, %rd96, %p40;
	or.b64  	%rd35, %rd97, %rd33;
	add.s64 	%rd36, %rd138, -1;
	cvt.u32.u64 	%r77, %rd36;
	shr.u64 	%rd98, %rd24, %r77;
	cvt.u32.u64 	%r78, %rd98;
	and.b32  	%r79, %r78, 1;
	shr.u64 	%rd99, %rd132, %r77;
	cvt.u32.u64 	%r80, %rd99;
	and.b32  	%r81, %r80, 1;
	add.s32 	%r82, %r79, %r81;
	shr.u64 	%rd100, %rd25, %r77;
	cvt.u32.u64 	%r83, %rd100;
	and.b32  	%r84, %r83, 1;
	add.s32 	%r85, %r82, %r84;
	shr.u64 	%rd101, %rd26, %r77;
	cvt.u32.u64 	%r86, %rd101;
	and.b32  	%r87, %r86, 1;
	add.s32 	%r88, %r85, %r87;
	shr.u64 	%rd102, %rd27, %r77;
	cvt.u32.u64 	%r89, %rd102;
	and.b32  	%r90, %r89, 1;
	add.s32 	%r91, %r88, %r90;
	shr.u64 	%rd103, %rd28, %r77;
	cvt.u32.u64 	%r92, %rd103;
	and.b32  	%r93, %r92, 1;
	add.s32 	%r94, %r91, %r93;
	shr.u64 	%rd104, %rd136, %r77;
	cvt.u32.u64 	%r95, %rd104;
	and.b32  	%r96, %r95, 1;
	add.s32 	%r97, %r94, %r96;
	shr.u64 	%rd105, %rd29, %r77;
	cvt.u32.u64 	%r98, %rd105;
	and.b32  	%r99, %r98, 1;
	add.s32 	%r9, %r97, %r99;
	setp.eq.s32 	%p29, %r9, 3;
	mov.pred 	%p41, 0;
	@%p29 bra 	$L__BB0_22;
	shr.u64 	%rd106, %rd2, %r77;
	and.b64  	%rd107, %rd106, 1;
	setp.eq.b64 	%p30, %rd107, 1;
	not.pred 	%p31, %p30;
	setp.ne.s32 	%p32, %r9, 2;
	or.pred  	%p41, %p31, %p32;
$L__BB0_22:
	mov.b64 	%rd108, 1;
	shl.b64 	%rd109, %rd108, %r77;
	selp.b64 	%rd110, 0, %rd109, %p41;
	or.b64  	%rd37, %rd110, %rd35;
	cvt.u32.u64 	%r102, %rd138;
	shr.u64 	%rd111, %rd24, %r102;
	cvt.u32.u64 	%r103, %rd111;
	and.b32  	%r104, %r103, 1;
	shr.u64 	%rd112, %rd132, %r102;
	cvt.u32.u64 	%r105, %rd112;
	and.b32  	%r106, %r105, 1;
	add.s32 	%r107, %r104, %r106;
	shr.u64 	%rd113, %rd25, %r102;
	cvt.u32.u64 	%r108, %rd113;
	and.b32  	%r109, %r108, 1;
	add.s32 	%r110, %r107, %r109;
	shr.u64 	%rd114, %rd26, %r102;
	cvt.u32.u64 	%r111, %rd114;
	and.b32  	%r112, %r111, 1;
	add.s32 	%r113, %r110, %r112;
	shr.u64 	%rd115, %rd27, %r102;
	cvt.u32.u64 	%r114, %rd115;
	and.b32  	%r115, %r114, 1;
	add.s32 	%r116, %r113, %r115;
	shr.u64 	%rd116, %rd28, %r102;
	cvt.u32.u64 	%r117, %rd116;
	and.b32  	%r118, %r117, 1;
	add.s32 	%r119, %r116, %r118;
	shr.u64 	%rd117, %rd136, %r102;
	cvt.u32.u64 	%r120, %rd117;
	and.b32  	%r121, %r120, 1;
	add.s32 	%r122, %r119, %r121;
	shr.u64 	%rd118, %rd29, %r102;
	cvt.u32.u64 	%r123, %rd118;
	and.b32  	%r124, %r123, 1;
	add.s32 	%r10, %r122, %r124;
	setp.eq.s32 	%p34, %r10, 3;
	mov.pred 	%p42, 0;
	@%p34 bra 	$L__BB0_24;
	shr.u64 	%rd119, %rd2, %r102;
	and.b64  	%rd120, %rd119, 1;
	setp.eq.b64 	%p35, %rd120, 1;
	not.pred 	%p36, %p35;
	setp.ne.s32 	%p37, %r10, 2;
	or.pred  	%p42, %p36, %p37;
$L__BB0_24:
	mov.b64 	%rd121, 1;
	shl.b64 	%rd122, %rd121, %r102;
	selp.b64 	%rd123, 0, %rd122, %p42;
	or.b64  	%rd139, %rd123, %rd37;
	add.s32 	%r127, %r127, 4;
	add.s64 	%rd138, %rd138, 4;
	setp.ne.s32 	%p38, %r127, 64;
	@%p38 bra 	$L__BB0_16;
	ld.param.u64 	%rd127, [_Z19game_of_life_kernelPKmPmi_param_1];
	cvta.to.global.u64 	%rd124, %rd127;
	mul.wide.s32 	%rd125, %r2, 8;
	add.s64 	%rd126, %rd124, %rd125;
	st.global.u64 	[%rd126], %rd139;
$L__BB0_26:
	ret;

}


// ===== COMPILED SASS (sm_100) =====

	.target	sm_100

	.elftype	@"ET_EXEC"


//--------------------- .note.nv.tkinfo           --------------------------
	.section	.note.nv.tkinfo,"",@"SHT_NOTE"
	.sectionflags	@"SHF_NOTE_NV_TKINFO"
	.tkinfo
        /*0018*/ 	.word	0x00000002
        /*0030*/ 	.string	""
        /*0030*/ 	.string	"ptxas"
        /*0030*/ 	.string	"Cuda compilation tools, release 13.0, V13.0.88"
        /*0030*/ 	.string	"Build cuda_13.0.r13.0/compiler.36424714_0"
        /*0030*/ 	.string	"-arch sm_100 -m 64 "



//--------------------- .note.nv.cuinfo           --------------------------
	.section	.note.nv.cuinfo,"",@"SHT_NOTE"
	.sectionflags	@"SHF_NOTE_NV_CUINFO"
        /*0018*/ 	.short	0x0002
        /*001a*/ 	.short	0x0064
        /*001c*/ 	.short	0x0082
	.zero		2


//--------------------- .nv.info                  --------------------------
	.section	.nv.info,"",@"SHT_CUDA_INFO"
	.align	4


	//----- nvinfo : EIATTR_REGCOUNT
	.align		4
        /*0000*/ 	.byte	0x04, 0x2f
        /*0002*/ 	.short	(.L_1 - .L_0)
	.align		4
.L_0:
        /*0004*/ 	.word	index@(_Z19game_of_life_kernelPKmPmi)
        /*0008*/ 	.word	0x0000001d


	//----- nvinfo : EIATTR_FRAME_SIZE
	.align		4
.L_1:
        /*000c*/ 	.byte	0x04, 0x11
        /*000e*/ 	.short	(.L_3 - .L_2)
	.align		4
.L_2:
        /*0010*/ 	.word	index@(_Z19game_of_life_kernelPKmPmi)
        /*0014*/ 	.word	0x00000000


	//----- nvinfo : EIATTR_MIN_STACK_SIZE
	.align		4
.L_3:
        /*0018*/ 	.byte	0x04, 0x12
        /*001a*/ 	.short	(.L_5 - .L_4)
	.align		4
.L_4:
        /*001c*/ 	.word	index@(_Z19game_of_life_kernelPKmPmi)
        /*0020*/ 	.word	0x00000000
.L_5:


//--------------------- .nv.compat                --------------------------
	.section	.nv.compat,"",@"SHT_CUDA_COMPAT_INFO"
	.align	4
        /*0000*/ 	.byte	0x02, 0x09, 0x00, 0x00, 0x02, 0x02, 0x01, 0x00, 0x02, 0x05, 0x05, 0x00, 0x03, 0x07, 0x01, 0x01
        /*0010*/ 	.byte	0x02, 0x03, 0x00, 0x00, 0x02, 0x06, 0x01, 0x00, 0x04, 0x0b, 0x08, 0x00, 0x09, 0x00, 0x00, 0x00
        /*0020*/ 	.byte	0x00, 0x00, 0x00, 0x00


//--------------------- .nv.info._Z19game_of_life_kernelPKmPmi --------------------------
	.section	.nv.info._Z19game_of_life_kernelPKmPmi,"",@"SHT_CUDA_INFO"
	.sectionflags	@""
	.align	4


	//----- nvinfo : EIATTR_CUDA_API_VERSION
	.align		4
        /*0000*/ 	.byte	0x04, 0x37
        /*0002*/ 	.short	(.L_7 - .L_6)
.L_6:
        /*0004*/ 	.word	0x00000082


	//----- nvinfo : EIATTR_KPARAM_INFO
	.align		4
.L_7:
        /*0008*/ 	.byte	0x04, 0x17
        /*000a*/ 	.short	(.L_9 - .L_8)
.L_8:
        /*000c*/ 	.word	0x00000000
        /*0010*/ 	.short	0x0002
        /*0012*/ 	.short	0x0010
        /*0014*/ 	.byte	0x00, 0xf0, 0x11, 0x00


	//----- nvinfo : EIATTR_KPARAM_INFO
	.align		4
.L_9:
        /*0018*/ 	.byte	0x04, 0x17
        /*001a*/ 	.short	(.L_11 - .L_10)
.L_10:
        /*001c*/ 	.word	0x00000000
        /*0020*/ 	.short	0x0001
        /*0022*/ 	.short	0x0008
        /*0024*/ 	.byte	0x00, 0xf5, 0x21, 0x00


	//----- nvinfo : EIATTR_KPARAM_INFO
	.align		4
.L_11:
        /*0028*/ 	.byte	0x04, 0x17
        /*002a*/ 	.short	(.L_13 - .L_12)
.L_12:
        /*002c*/ 	.word	0x00000000
        /*0030*/ 	.short	0x0000
        /*0032*/ 	.short	0x0000
        /*0034*/ 	.byte	0x00, 0xf5, 0x21, 0x00


	//----- nvinfo : EIATTR_SPARSE_MMA_MASK
	.align		4
.L_13:
        /*0038*/ 	.byte	0x03, 0x50
        /*003a*/ 	.short	0x0000


	//----- nvinfo : EIATTR_MAXREG_COUNT
	.align		4
        /*003c*/ 	.byte	0x03, 0x1b
        /*003e*/ 	.short	0x00ff


	//----- nvinfo : EIATTR_MERCURY_ISA_VERSION
	.align		4
        /*0040*/ 	.byte	0x03, 0x5f
        /*0042*/ 	.short	0x0101


	//----- nvinfo : EIATTR_VRC_CTA_INIT_COUNT
	.align		4
        /*0044*/ 	.byte	0x02, 0x4a
	.zero		1
	.zero		1


	//----- nvinfo : EIATTR_EXIT_INSTR_OFFSETS
	.align		4
        /*0048*/ 	.byte	0x04, 0x1c
        /*004a*/ 	.short	(.L_15 - .L_14)


	//   ....[0]....
.L_14:
        /*004c*/ 	.word	0x000000b0


	//   ....[1]....
        /*0050*/ 	.word	0x000010b0


	//----- nvinfo : EIATTR_CRS_STACK_SIZE
	.align		4
.L_15:
        /*0054*/ 	.byte	0x04, 0x1e
        /*0056*/ 	.short	(.L_17 - .L_16)
.L_16:
        /*0058*/ 	.word	0x00000000


	//----- nvinfo : EIATTR_CBANK_PARAM_SIZE
	.align		4
.L_17:
        /*005c*/ 	.byte	0x03, 0x19
        /*005e*/ 	.short	0x0014


	//----- nvinfo : EIATTR_PARAM_CBANK
	.align		4
        /*0060*/ 	.byte	0x04, 0x0a
        /*0062*/ 	.short	(.L_19 - .L_18)
	.align		4
.L_18:
        /*0064*/ 	.word	index@(.nv.constant0._Z19game_of_life_kernelPKmPmi)
        /*0068*/ 	.short	0x0380
        /*006a*/ 	.short	0x0014


	//----- nvinfo : EIATTR_SW_WAR
	.align		4
.L_19:
        /*006c*/ 	.byte	0x04, 0x36
        /*006e*/ 	.short	(.L_21 - .L_20)
.L_20:
        /*0070*/ 	.word	0x00000008
.L_21:


//--------------------- .nv.callgraph             --------------------------
	.section	.nv.callgraph,"",@"SHT_CUDA_CALLGRAPH"
	.align	4
	.sectionentsize	8
	.align		4
        /*0000*/ 	.word	0x00000000
	.align		4
        /*0004*/ 	.word	0xffffffff
	.align		4
        /*0008*/ 	.word	0x00000000
	.align		4
        /*000c*/ 	.word	0xfffffffe
	.align		4
        /*0010*/ 	.word	0x00000000
	.align		4
        /*0014*/ 	.word	0xfffffffd
	.align		4
        /*0018*/ 	.word	0x00000000
	.align		4
        /*001c*/ 	.word	0xfffffffc


//--------------------- .text._Z19game_of_life_kernelPKmPmi --------------------------
	.section	.text._Z19game_of_life_kernelPKmPmi,"ax",@progbits
	.align	128
        .global         _Z19game_of_life_kernelPKmPmi
        .type           _Z19game_of_life_kernelPKmPmi,@function
        .size           _Z19game_of_life_kernelPKmPmi,(.L_x_6 - _Z19game_of_life_kernelPKmPmi)
        .other          _Z19game_of_life_kernelPKmPmi,@"STO_CUDA_ENTRY STV_DEFAULT"
_Z19game_of_life_kernelPKmPmi:
.text._Z19game_of_life_kernelPKmPmi:
[----:B------:R-:W-:Y:S08]  /*0000*/  LDC R1, c[0x0][0x37c] ;  /* 0x0000df00ff017b82 */ /* 0x000ff00000000800 */
[----:B------:R-:W0:Y:S01]  /*0010*/  LDC R2, c[0x0][0x390] ;  /* 0x0000e400ff027b82 */ /* 0x000e220000000800 */
[----:B------:R-:W1:Y:S07]  /*0020*/  S2R R5, SR_TID.X ;  /* 0x0000000000057919 */ /* 0x000e6e0000002100 */
[----:B------:R-:W1:Y:S08]  /*0030*/  S2UR UR4, SR_CTAID.X ;  /* 0x00000000000479c3 */ /* 0x000e700000002500 */
[----:B------:R-:W1:Y:S01]  /*0040*/  LDC R0, c[0x0][0x360] ;  /* 0x0000d800ff007b82 */ /* 0x000e620000000800 */
[----:B0-----:R-:W-:-:S04]  /*0050*/  SHF.R.S32.HI R3, RZ, 0x1f, R2 ;  /* 0x0000001fff037819 */ /* 0x001fc80000011402 */
[----:B------:R-:W-:-:S04]  /*0060*/  LEA.HI R3, R3, R2, RZ, 0x6 ;  /* 0x0000000203037211 */ /* 0x000fc800078f30ff */
[----:B------:R-:W-:-:S05]  /*0070*/  SHF.R.S32.HI R11, RZ, 0x6, R3 ;  /* 0x00000006ff0b7819 */ /* 0x000fca0000011403 */
[----:B------:R-:W-:Y:S02]  /*0080*/  IMAD R3, R11, R2, RZ ;  /* 0x000000020b037224 */ /* 0x000fe400078e02ff */
[----:B-1----:R-:W-:-:S05]  /*0090*/  IMAD R0, R0, UR4, R5 ;  /* 0x0000000400007c24 */ /* 0x002fca000f8e0205 */
[----:B------:R-:W-:-:S13]  /*00a0*/  ISETP.GE.AND P0, PT, R0, R3, PT ;  /* 0x000000030000720c */ /* 0x000fda0003f06270 */
[----:B------:R-:W-:Y:S05]  /*00b0*/  @P0 EXIT ;  /* 0x000000000000094d */ /* 0x000fea0003800000 */
[-C--:B------:R-:W-:Y:S01]  /*00c0*/  IABS R6, R11.reuse ;  /* 0x0000000b00067213 */ /* 0x080fe20000000000 */
[----:B------:R-:W0:Y:S01]  /*00d0*/  LDCU.64 UR10, c[0x0][0x358] ;  /* 0x00006b00ff0a77ac */ /* 0x000e220008000a00 */
[----:B------:R-:W-:Y:S02]  /*00e0*/  IABS R8, R0 ;  /* 0x0000000000087213 */ /* 0x000fe40000000000 */
[----:B------:R-:W1:Y:S01]  /*00f0*/  I2F.RP R3, R6 ;  /* 0x0000000600037306 */ /* 0x000e620000209400 */
[----:B------:R-:W-:Y:S01]  /*0100*/  IABS R9, R11 ;  /* 0x0000000b00097213 */ /* 0x000fe20000000000 */
[----:B------:R-:W2:Y:S06]  /*0110*/  LDCU.64 UR4, c[0x0][0x380] ;  /* 0x00007000ff0477ac */ /* 0x000eac0008000a00 */
[----:B-1----:R-:W1:Y:S02]  /*0120*/  MUFU.RCP R3, R3 ;  /* 0x0000000300037308 */ /* 0x002e640000001000 */
[----:B-1----:R-:W-:-:S02]  /*0130*/  VIADD R4, R3, 0xffffffe ;  /* 0x0ffffffe03047836 */ /* 0x002fc40000000000 */
[----:B------:R-:W-:-:S04]  /*0140*/  IMAD.MOV R3, RZ, RZ, -R9 ;  /* 0x000000ffff037224 */ /* 0x000fc800078e0a09 */
[----:B------:R1:W3:Y:S02]  /*0150*/  F2I.FTZ.U32.TRUNC.NTZ R5, R4 ;  /* 0x0000000400057305 */ /* 0x0002e4000021f000 */
[----:B-1----:R-:W-:Y:S02]  /*0160*/  IMAD.MOV.U32 R4, RZ, RZ, RZ ;  /* 0x000000ffff047224 */ /* 0x002fe400078e00ff */
[----:B---3--:R-:W-:-:S04]  /*0170*/  IMAD.MOV R7, RZ, RZ, -R5 ;  /* 0x000000ffff077224 */ /* 0x008fc800078e0a05 */
[----:B------:R-:W-:-:S04]  /*0180*/  IMAD R7, R7, R6, RZ ;  /* 0x0000000607077224 */ /* 0x000fc800078e02ff */
[----:B------:R-:W-:-:S06]  /*0190*/  IMAD.HI.U32 R5, R5, R7, R4 ;  /* 0x0000000705057227 */ /* 0x000fcc00078e0004 */
[----:B------:R-:W-:-:S04]  /*01a0*/  IMAD.HI.U32 R10, R5, R8, RZ ;  /* 0x00000008050a7227 */ /* 0x000fc800078e00ff */
[----:B------:R-:W-:Y:S02]  /*01b0*/  IMAD R3, R10, R3, R8 ;  /* 0x000000030a037224 */ /* 0x000fe400078e0208 */
[----:B------:R-:W1:Y:S01]  /*01c0*/  LDC.64 R8, c[0x0][0x380] ;  /* 0x0000e000ff087b82 */ /* 0x000e620000000a00 */
[----:B------:R-:W-:Y:S02]  /*01d0*/  VIADD R5, R11, 0xffffffff ;  /* 0xffffffff0b057836 */ /* 0x000fe40000000000 */
[----:B------:R-:W-:-:S13]  /*01e0*/  ISETP.GT.U32.AND P1, PT, R6, R3, PT ;  /* 0x000000030600720c */ /* 0x000fda0003f24070 */
[----:B------:R-:W-:Y:S02]  /*01f0*/  @!P1 IMAD.IADD R3, R3, 0x1, -R6 ;  /* 0x0000000103039824 */ /* 0x000fe400078e0a06 */
[----:B------:R-:W-:Y:S01]  /*0200*/  @!P1 VIADD R10, R10, 0x1 ;  /* 0x000000010a0a9836 */ /* 0x000fe20000000000 */
[----:B------:R-:W-:Y:S02]  /*0210*/  ISETP.NE.AND P1, PT, R11, RZ, PT ;  /* 0x000000ff0b00720c */ /* 0x000fe40003f25270 */
[----:B------:R-:W-:Y:S02]  /*0220*/  ISETP.GE.U32.AND P0, PT, R3, R6, PT ;  /* 0x000000060300720c */ /* 0x000fe40003f06070 */
[C---:B------:R-:W-:Y:S01]  /*0230*/  LOP3.LUT R3, R0.reuse, R11, RZ, 0x3c, !PT ;  /* 0x0000000b00037212 */ /* 0x040fe200078e3cff */
[----:B-1----:R-:W-:-:S03]  /*0240*/  IMAD.WIDE R6, R0, 0x8, R8 ;  /* 0x0000000800067825 */ /* 0x002fc600078e0208 */
[----:B------:R-:W-:-:S03]  /*0250*/  ISETP.GE.AND P2, PT, R3, RZ, PT ;  /* 0x000000ff0300720c */ /* 0x000fc60003f46270 */
[----:B0-----:R-:W5:Y:S04]  /*0260*/  LDG.E.64 R6, desc[UR10][R6.64] ;  /* 0x0000000a06067981 */ /* 0x001f68000c1e1b00 */
[----:B------:R-:W-:-:S06]  /*0270*/  @P0 VIADD R10, R10, 0x1 ;  /* 0x000000010a0a0836 */ /* 0x000fcc0000000000 */
[----:B------:R-:W-:Y:S01]  /*0280*/  @!P2 IMAD.MOV R10, RZ, RZ, -R10 ;  /* 0x000000ffff0aa224 */ /* 0x000fe200078e0a0a */
[----:B------:R-:W-:-:S05]  /*0290*/  @!P1 LOP3.LUT R10, RZ, R11, RZ, 0x33, !PT ;  /* 0x0000000bff0a9212 */ /* 0x000fca00078e33ff */
[----:B------:R-:W-:-:S04]  /*02a0*/  IMAD R3, R11, R10, RZ ;  /* 0x0000000a0b037224 */ /* 0x000fc800078e02ff */
[----:B------:R-:W-:-:S05]  /*02b0*/  IMAD.IADD R12, R0, 0x1, -R3 ;  /* 0x00000001000c7824 */ /* 0x000fca00078e0a03 */
[----:B------:R-:W-:Y:S02]  /*02c0*/  SHF.R.S32.HI R4, RZ, 0x1f, R12 ;  /* 0x0000001fff047819 */ /* 0x000fe4000001140c */
[C---:B------:R-:W-:Y:S02]  /*02d0*/  IADD3 R13, P2, PT, R3.reuse, R12, RZ ;  /* 0x0000000c030d7210 */ /* 0x040fe40007f5e0ff */
[C---:B------:R-:W-:Y:S02]  /*02e0*/  ISETP.GE.AND P1, PT, R12.reuse, R5, PT ;  /* 0x000000050c00720c */ /* 0x040fe40003f26270 */
[----:B------:R-:W-:Y:S02]  /*02f0*/  LEA.HI.X.SX32 R14, R3, R4, 0x1, P2 ;  /* 0x00000004030e7211 */ /* 0x000fe400010f0eff */
[----:B--2---:R-:W-:Y:S02]  /*0300*/  LEA R4, P2, R13, UR4, 0x3 ;  /* 0x000000040d047c11 */ /* 0x004fe4000f8418ff */
[----:B------:R-:W-:-:S02]  /*0310*/  ISETP.GE.AND P0, PT, R12, 0x1, PT ;  /* 0x000000010c00780c */ /* 0x000fc40003f06270 */
[----:B------:R-:W-:Y:S02]  /*0320*/  LEA.HI.X R5, R13, UR5, R14, 0x3, P2 ;  /* 0x000000050d057c11 */ /* 0x000fe400090f1c0e */
[----:B------:R-:W-:Y:S01]  /*0330*/  ISETP.GE.AND P2, PT, R10, 0x1, PT ;  /* 0x000000010a00780c */ /* 0x000fe20003f46270 */
[----:B------:R-:W-:Y:S01]  /*0340*/  VIADD R3, R2, 0xffffffff ;  /* 0xffffffff02037836 */ /* 0x000fe20000000000 */
[----:B------:R-:W-:Y:S01]  /*0350*/  UMOV UR9, URZ ;  /* 0x000000ff00097c82 */ /* 0x000fe20008000000 */
[----:B------:R-:W-:Y:S01]  /*0360*/  UMOV UR8, URZ ;  /* 0x000000ff00087c82 */ /* 0x000fe20008000000 */
[----:B------:R-:W-:Y:S01]  /*0370*/  UMOV UR7, URZ ;  /* 0x000000ff00077c82 */ /* 0x000fe20008000000 */
[----:B------:R-:W-:Y:S01]  /*0380*/  UMOV UR6, URZ ;  /* 0x000000ff00067c82 */ /* 0x000fe20008000000 */
[----:B------:R-:W-:Y:S01]  /*0390*/  BSSY.RECONVERGENT B0, `(.L_x_0) ;  /* 0x0000014000007945 */ /* 0x000fe20003800200 */
[----:B------:R-:W5:Y:S01]  /*03a0*/  @!P1 LDG.E R14, desc[UR10][R4.64+0x8] ;  /* 0x0000080a040e9981 */ /* 0x000f62000c1e1900 */
[----:B------:R-:W-:Y:S01]  /*03b0*/  ISETP.GE.AND P3, PT, R10, R3, PT ;  /* 0x000000030a00720c */ /* 0x000fe20003f66270 */
[----:B------:R-:W-:Y:S01]  /*03c0*/  IMAD.MOV.U32 R18, RZ, RZ, RZ ;  /* 0x000000ffff127224 */ /* 0x000fe200078e00ff */
[----:B------:R-:W-:Y:S01]  /*03d0*/  CS2R R16, SRZ ;  /* 0x0000000000107805 */ /* 0x000fe2000001ff00 */
[----:B------:R0:W5:Y:S01]  /*03e0*/  @P0 LDG.E R13, desc[UR10][R4.64+-0x4] ;  /* 0xfffffc0a040d0981 */ /* 0x000162000c1e1900 */
[----:B------:R-:W-:Y:S01]  /*03f0*/  IMAD.MOV.U32 R15, RZ, RZ, RZ ;  /* 0x000000ffff0f7224 */ /* 0x000fe200078e00ff */
[----:B------:R-:W-:-:S02]  /*0400*/  CS2R R2, SRZ ;  /* 0x0000000000027805 */ /* 0x000fc4000001ff00 */
[----:B0-----:R-:W-:Y:S01]  /*0410*/  CS2R R4, SRZ ;  /* 0x0000000000047805 */ /* 0x001fe2000001ff00 */
[----:B------:R-:W-:Y:S06]  /*0420*/  @!P2 BRA `(.L_x_1) ;  /* 0x000000000028a947 */ /* 0x000fec0003800000 */
[----:B------:R-:W-:-:S04]  /*0430*/  VIADD R2, R10, 0xffffffff ;  /* 0xffffffff0a027836 */ /* 0x000fc80000000000 */
[----:B------:R-:W-:-:S04]  /*0440*/  IMAD R21, R11, R2, R12 ;  /* 0x000000020b157224 */ /* 0x000fc800078e020c */
[----:B------:R-:W-:-:S05]  /*0450*/  IMAD.WIDE R20, R21, 0x8, R8 ;  /* 0x0000000815147825 */ /* 0x000fca00078e0208 */
[----:B------:R-:W2:Y:S04]  /*0460*/  @P0 LDG.E R22, desc[UR10][R20.64+-0x4] ;  /* 0xfffffc0a14160981 */ /* 0x000ea8000c1e1900 */
[----:B------:R-:W3:Y:S04]  /*0470*/  @!P1 LDG.E R19, desc[UR10][R20.64+0x8] ;  /* 0x0000080a14139981 */ /* 0x000ee8000c1e1900 */
[----:B------:R0:W5:Y:S01]  /*0480*/  LDG.E.64 R2, desc[UR10][R20.64] ;  /* 0x0000000a14027981 */ /* 0x000162000c1e1b00 */
[----:B------:R-:W-:Y:S02]  /*0490*/  IMAD.MOV.U32 R18, RZ, RZ, RZ ;  /* 0x000000ffff127224 */ /* 0x000fe400078e00ff */
[----:B------:R-:W-:Y:S01]  /*04a0*/  IMAD.MOV.U32 R17, RZ, RZ, RZ ;  /* 0x000000ffff117224 */ /* 0x000fe200078e00ff */
[----:B--2---:R-:W-:Y:S01]  /*04b0*/  @P0 SHF.R.U32.HI R18, RZ, 0x1f, R22 ;  /* 0x0000001fff120819 */ /* 0x004fe20000011616 */
[----:B0--3--:R-:W-:-:S07]  /*04c0*/  @!P1 IMAD.U32 R17, R19, -0x80000000, RZ ;  /* 0x8000000013119824 */ /* 0x009fce00078e00ff */
.L_x_1:
[----:B------:R-:W-:Y:S05]  /*04d0*/  BSYNC.RECONVERGENT B0 ;  /* 0x0000000000007941 */ /* 0x000fea0003800200 */
.L_x_0:
[----:B------:R-:W-:Y:S01]  /*04e0*/  UMOV UR5, URZ ;  /* 0x000000ff00057c82 */ /* 0x000fe20008000000 */
[----:B------:R-:W-:Y:S01]  /*04f0*/  UMOV UR4, URZ ;  /* 0x000000ff00047c82 */ /* 0x000fe20008000000 */
[----:B------:R-:W-:Y:S04]  /*0500*/  BSSY.RECONVERGENT B0, `(.L_x_2) ;  /* 0x000000c000007945 */ /* 0x000fe80003800200 */
[----:B------:R-:W-:Y:S05]  /*0510*/  @P3 BRA `(.L_x_3) ;  /* 0x0000000000283947 */ /* 0x000fea0003800000 */
[----:B------:R-:W-:-:S04]  /*0520*/  IMAD R11, R11, R10, R11 ;  /* 0x0000000a0b0b7224 */ /* 0x000fc800078e020b */
[----:B------:R-:W-:-:S04]  /*0530*/  IMAD.IADD R11, R12, 0x1, R11 ;  /* 0x000000010c0b7824 */ /* 0x000fc800078e020b */
        /* <DEDUP_REMOVED lines=8> */
.L_x_3:
[----:B------:R-:W-:Y:S05]  /*05c0*/  BSYNC.RECONVERGENT B0 ;  /* 0x0000000000007941 */ /* 0x000fea0003800200 */
.L_x_2:
[----:B-----5:R-:W-:Y:S01]  /*05d0*/  SHF.R.U32.HI R8, RZ, 0x1, R3 ;  /* 0x00000001ff087819 */ /* 0x020fe20000011603 */
[----:B------:R-:W-:Y:S01]  /*05e0*/  IMAD.SHL.U32 R9, R2, 0x2, RZ ;  /* 0x0000000202097824 */ /* 0x000fe200078e00ff */
[--C-:B------:R-:W-:Y:S01]  /*05f0*/  SHF.L.U64.HI R21, R4, 0x1, R5.reuse ;  /* 0x0000000104157819 */ /* 0x100fe20000010205 */
[----:B------:R-:W-:Y:S01]  /*0600*/  IMAD.MOV.U32 R20, RZ, RZ, RZ ;  /* 0x000000ffff147224 */ /* 0x000fe200078e00ff */
[----:B------:R-:W-:Y:S01]  /*0610*/  LOP3.LUT R11, R8, R17, RZ, 0xfc, !PT ;  /* 0x00000011080b7212 */ /* 0x000fe200078efcff */
[----:B------:R-:W-:Y:S01]  /*0620*/  @!P1 IMAD.U32 R20, R14, -0x80000000, RZ ;  /* 0x800000000e149824 */ /* 0x000fe200078e00ff */
[----:B------:R-:W-:Y:S01]  /*0630*/  SHF.R.U32.HI R8, RZ, 0x1, R5 ;  /* 0x00000001ff087819 */ /* 0x000fe20000011605 */
[----:B------:R-:W-:Y:S01]  /*0640*/  IMAD.MOV.U32 R19, RZ, RZ, RZ ;  /* 0x000000ffff137224 */ /* 0x000fe200078e00ff */
[----:B------:R-:W-:Y:S01]  /*0650*/  @P0 SHF.R.U32.HI R19, RZ, 0x1f, R13 ;  /* 0x0000001fff130819 */ /* 0x000fe2000001160d */
[----:B------:R-:W-:Y:S01]  /*0660*/  IMAD.SHL.U32 R14, R6, 0x2, RZ ;  /* 0x00000002060e7824 */ /* 0x000fe200078e00ff */
[----:B------:R-:W-:Y:S01]  /*0670*/  LOP3.LUT R10, R9, R18, RZ, 0xfc, !PT ;  /* 0x00000012090a7212 */ /* 0x000fe200078efcff */
[----:B------:R-:W-:Y:S01]  /*0680*/  IMAD.SHL.U32 R9, R4, 0x2, RZ ;  /* 0x0000000204097824 */ /* 0x000fe200078e00ff */
[----:B------:R-:W-:-:S02]  /*0690*/  SHF.R.U32.HI R17, RZ, 0x1, R7 ;  /* 0x00000001ff117819 */ /* 0x000fc40000011607 */
[----:B------:R-:W-:Y:S02]  /*06a0*/  LOP3.LUT R13, R8, R15, RZ, 0xfc, !PT ;  /* 0x0000000f080d7212 */ /* 0x000fe400078efcff */
[----:B------:R-:W-:Y:S02]  /*06b0*/  LOP3.LUT R14, R19, R14, RZ, 0xfc, !PT ;  /* 0x0000000e130e7212 */ /* 0x000fe400078efcff */
[----:B------:R-:W-:Y:S02]  /*06c0*/  LOP3.LUT R15, R20, R17, RZ, 0xfc, !PT ;  /* 0x00000011140f7212 */ /* 0x000fe400078efcff */
[C-C-:B------:R-:W-:Y:S02]  /*06d0*/  SHF.L.U64.HI R17, R6.reuse, 0x1, R7.reuse ;  /* 0x0000000106117819 */ /* 0x140fe40000010207 */
[----:B------:R-:W-:Y:S02]  /*06e0*/  SHF.R.U64 R18, R6, 0x1, R7 ;  /* 0x0000000106127819 */ /* 0x000fe40000001207 */
[----:B------:R-:W-:-:S02]  /*06f0*/  SHF.L.U64.HI R19, R2, 0x1, R3 ;  /* 0x0000000102137819 */ /* 0x000fc40000010203 */
[----:B------:R-:W-:Y:S02]  /*0700*/  SHF.R.U64 R20, R2, 0x1, R3 ;  /* 0x0000000102147819 */ /* 0x000fe40000001203 */
[----:B------:R-:W-:Y:S02]  /*0710*/  LOP3.LUT R12, R9, R16, RZ, 0xfc, !PT ;  /* 0x00000010090c7212 */ /* 0x000fe400078efcff */
[----:B------:R-:W-:Y:S02]  /*0720*/  CS2R R8, SRZ ;  /* 0x0000000000087805 */ /* 0x000fe4000001ff00 */
[----:B------:R-:W-:Y:S02]  /*0730*/  SHF.R.U64 R16, R4, 0x1, R5 ;  /* 0x0000000104107819 */ /* 0x000fe40000001205 */
[----:B------:R-:W-:Y:S02]  /*0740*/  LOP3.LUT R17, R17, UR9, RZ, 0xfc, !PT ;  /* 0x0000000911117c12 */ /* 0x000fe4000f8efcff */
[----:B------:R-:W-:-:S02]  /*0750*/  LOP3.LUT R18, R18, UR8, RZ, 0xfc, !PT ;  /* 0x0000000812127c12 */ /* 0x000fc4000f8efcff */
[----:B------:R-:W-:Y:S02]  /*0760*/  LOP3.LUT R19, R19, UR7, RZ, 0xfc, !PT ;  /* 0x0000000713137c12 */ /* 0x000fe4000f8efcff */
[----:B------:R-:W-:Y:S02]  /*0770*/  LOP3.LUT R20, R20, UR6, RZ, 0xfc, !PT ;  /* 0x0000000614147c12 */ /* 0x000fe4000f8efcff */
[----:B------:R-:W-:Y:S01]  /*0780*/  LOP3.LUT R21, R21, UR5, RZ, 0xfc, !PT ;  /* 0x0000000515157c12 */ /* 0x000fe2000f8efcff */
[----:B------:R-:W-:Y:S01]  /*0790*/  UMOV UR5, 0x3 ;  /* 0x0000000300057882 */ /* 0x000fe20000000000 */
[----:B------:R-:W-:Y:S01]  /*07a0*/  LOP3.LUT R16, R16, UR4, RZ, 0xfc, !PT ;  /* 0x0000000410107c12 */ /* 0x000fe2000f8efcff */
[----:B------:R-:W-:-:S06]  /*07b0*/  UMOV UR4, URZ ;  /* 0x000000ff00047c82 */ /* 0x000fcc0008000000 */
.L_x_4:
[----:B------:R-:W-:Y:S01]  /*07c0*/  SHF.R.U64 R22, R10, UR5, R19 ;  /* 0x000000050a167c19 */ /* 0x000fe20008001213 */
[----:B------:R-:W-:Y:S02]  /*07d0*/  UIADD3 UR6, UPT, UPT, UR5, -0x3, URZ ;  /* 0xfffffffd05067890 */ /* 0x000fe4000fffe0ff */
[----:B------:R-:W-:Y:S01]  /*07e0*/  SHF.R.U64 R23, R2, UR5, R3 ;  /* 0x0000000502177c19 */ /* 0x000fe20008001203 */
[----:B------:R-:W-:Y:S02]  /*07f0*/  UIADD3 UR7, UPT, UPT, UR5, -0x2, URZ ;  /* 0xfffffffe05077890 */ /* 0x000fe4000fffe0ff */
[----:B------:R-:W-:Y:S01]  /*0800*/  SHF.R.U64 R24, R20, UR5, R11 ;  /* 0x0000000514187c19 */ /* 0x000fe2000800120b */
[----:B------:R-:W-:Y:S01]  /*0810*/  UIADD3 UR8, UPT, UPT, UR5, -0x1, URZ ;  /* 0xffffffff05087890 */ /* 0x000fe2000fffe0ff */
[----:B------:R-:W-:Y:S01]  /*0820*/  LOP3.LUT R22, R22, 0x1, RZ, 0xc0, !PT ;  /* 0x0000000116167812 */ /* 0x000fe200078ec0ff */
[----:B------:R-:W-:Y:S01]  /*0830*/  UIADD3 UR4, UPT, UPT, UR4, 0x4, URZ ;  /* 0x0000000404047890 */ /* 0x000fe2000fffe0ff */
[----:B------:R-:W-:-:S02]  /*0840*/  LOP3.LUT R23, R23, 0x1, RZ, 0xc0, !PT ;  /* 0x0000000117177812 */ /* 0x000fc400078ec0ff */
[----:B------:R-:W-:Y:S01]  /*0850*/  LOP3.LUT R24, R24, 0x1, RZ, 0xc0, !PT ;  /* 0x0000000118187812 */ /* 0x000fe200078ec0ff */
[----:B------:R-:W-:Y:S01]  /*0860*/  UISETP.NE.AND UP0, UPT, UR4, 0x40, UPT ;  /* 0x000000400400788c */ /* 0x000fe2000bf05270 */
[----:B------:R-:W-:Y:S02]  /*0870*/  SHF.R.U64 R25, R20, UR6, R11 ;  /* 0x0000000614197c19 */ /* 0x000fe4000800120b */
[----:B------:R-:W-:Y:S02]  /*0880*/  IADD3 R22, PT, PT, R24, R22, R23 ;  /* 0x0000001618167210 */ /* 0x000fe40007ffe017 */
[----:B------:R-:W-:Y:S02]  /*0890*/  SHF.R.U64 R23, R14, UR5, R17 ;  /* 0x000000050e177c19 */ /* 0x000fe40008001211 */
[----:B------:R-:W-:Y:S02]  /*08a0*/  SHF.R.U64 R24, R18, UR5, R15 ;  /* 0x0000000512187c19 */ /* 0x000fe4000800120f */
[----:B------:R-:W-:-:S02]  /*08b0*/  LOP3.LUT R23, R23, 0x1, RZ, 0xc0, !PT ;  /* 0x0000000117177812 */ /* 0x000fc400078ec0ff */
[----:B------:R-:W-:Y:S02]  /*08c0*/  LOP3.LUT R24, R24, 0x1, RZ, 0xc0, !PT ;  /* 0x0000000118187812 */ /* 0x000fe400078ec0ff */
[----:B------:R-:W-:Y:S02]  /*08d0*/  LOP3.LUT R25, R25, 0x1, RZ, 0xc0, !PT ;  /* 0x0000000119197812 */ /* 0x000fe400078ec0ff */
[----:B------:R-:W-:Y:S02]  /*08e0*/  IADD3 R22, PT, PT, R24, R22, R23 ;  /* 0x0000001618167210 */ /* 0x000fe40007ffe017 */
[----:B------:R-:W-:Y:S02]  /*08f0*/  SHF.R.U64 R23, R12, UR5, R21 ;  /* 0x000000050c177c19 */ /* 0x000fe40008001215 */
[----:B------:R-:W-:Y:S02]  /*0900*/  SHF.R.U64 R24, R4, UR5, R5 ;  /* 0x0000000504187c19 */ /* 0x000fe40008001205 */
[----:B------:R-:W-:-:S02]  /*0910*/  LOP3.LUT R23, R23, 0x1, RZ, 0xc0, !PT ;  /* 0x0000000117177812 */ /* 0x000fc400078ec0ff */
[----:B------:R-:W-:Y:S02]  /*0920*/  LOP3.LUT R24, R24, 0x1, RZ, 0xc0, !PT ;  /* 0x0000000118187812 */ /* 0x000fe400078ec0ff */
        /* <DEDUP_REMOVED lines=12> */
[----:B------:R-:W-:Y:S02]  /*09f0*/  PLOP3.LUT P1, PT, PT, PT, PT, 0x8, 0x80 ;  /* 0x000000000080781c */ /* 0x000fe40003f2e170 */
[----:B------:R-:W-:Y:S02]  /*0a00*/  IADD3 R23, PT, PT, R25, R23, R24 ;  /* 0x0000001719177210 */ /* 0x000fe40007ffe018 */
[----:B------:R-:W-:Y:S02]  /*0a10*/  SHF.R.U64 R24, R12, UR6, R21 ;  /* 0x000000060c187c19 */ /* 0x000fe40008001215 */
[----:B------:R-:W-:Y:S02]  /*0a20*/  SHF.R.U64 R25, R4, UR6, R5 ;  /* 0x0000000604197c19 */ /* 0x000fe40008001205 */
[----:B------:R-:W-:-:S02]  /*0a30*/  LOP3.LUT R24, R24, 0x1, RZ, 0xc0, !PT ;  /* 0x0000000118187812 */ /* 0x000fc400078ec0ff */
[----:B------:R-:W-:-:S04]  /*0a40*/  LOP3.LUT R25, R25, 0x1, RZ, 0xc0, !PT ;  /* 0x0000000119197812 */ /* 0x000fc800078ec0ff */
[----:B------:R-:W-:Y:S02]  /*0a50*/  IADD3 R23, PT, PT, R25, R23, R24 ;  /* 0x0000001719177210 */ /* 0x000fe40007ffe018 */
[C-C-:B------:R-:W-:Y:S02]  /*0a60*/  SHF.R.U64 R25, R16.reuse, UR5, R13.reuse ;  /* 0x0000000510197c19 */ /* 0x140fe4000800120d */
[----:B------:R-:W-:Y:S02]  /*0a70*/  SHF.R.U64 R24, R16, UR6, R13 ;  /* 0x0000000610187c19 */ /* 0x000fe4000800120d */
[----:B------:R-:W-:Y:S02]  /*0a80*/  LOP3.LUT R25, R25, 0x1, RZ, 0xc0, !PT ;  /* 0x0000000119197812 */ /* 0x000fe400078ec0ff */
[----:B------:R-:W-:-:S03]  /*0a90*/  LOP3.LUT R24, R24, 0x1, RZ, 0xc0, !PT ;  /* 0x0000000118187812 */ /* 0x000fc600078ec0ff */
[----:B------:R-:W-:Y:S01]  /*0aa0*/  IMAD.IADD R22, R22, 0x1, R25 ;  /* 0x0000000116167824 */ /* 0x000fe200078e0219 */
[----:B------:R-:W-:Y:S01]  /*0ab0*/  SHF.R.U64 R25, R2, UR7, R3 ;  /* 0x0000000702197c19 */ /* 0x000fe20008001203 */
[----:B------:R-:W-:Y:S01]  /*0ac0*/  IMAD.IADD R23, R23, 0x1, R24 ;  /* 0x0000000117177824 */ /* 0x000fe200078e0218 */
[----:B------:R-:W-:Y:S02]  /*0ad0*/  SHF.R.U64 R24, R10, UR7, R19 ;  /* 0x000000070a187c19 */ /* 0x000fe40008001213 */
[----:B------:R-:W-:Y:S02]  /*0ae0*/  LOP3.LUT R25, R25, 0x1, RZ, 0xc0, !PT ;  /* 0x0000000119197812 */ /* 0x000fe400078ec0ff */
[----:B------:R-:W-:Y:S02]  /*0af0*/  LOP3.LUT R24, R24, 0x1, RZ, 0xc0, !PT ;  /* 0x0000000118187812 */ /* 0x000fe400078ec0ff */
[----:B------:R-:W-:Y:S02]  /*0b00*/  ISETP.NE.AND P3, PT, R23, 0x3, PT ;  /* 0x000000031700780c */ /* 0x000fe40003f65270 */
[----:B------:R-:W-:-:S02]  /*0b10*/  IADD3 R24, PT, PT, R26, R24, R25 ;  /* 0x000000181a187210 */ /* 0x000fc40007ffe019 */
[----:B------:R-:W-:Y:S02]  /*0b20*/  SHF.R.U64 R25, R14, UR7, R17 ;  /* 0x000000070e197c19 */ /* 0x000fe40008001211 */
[----:B------:R-:W-:Y:S02]  /*0b30*/  SHF.R.U64 R26, R18, UR7, R15 ;  /* 0x00000007121a7c19 */ /* 0x000fe4000800120f */
[----:B------:R-:W-:Y:S02]  /*0b40*/  LOP3.LUT R25, R25, 0x1, RZ, 0xc0, !PT ;  /* 0x0000000119197812 */ /* 0x000fe400078ec0ff */
[----:B------:R-:W-:-:S03]  /*0b50*/  LOP3.LUT R26, R26, 0x1, RZ, 0xc0, !PT ;  /* 0x000000011a1a7812 */ /* 0x000fc600078ec0ff */
[----:B------:R-:W-:Y:S02]  /*0b60*/  @P3 ISETP.NE.AND P2, PT, R23, 0x2, PT ;  /* 0x000000021700380c */ /* 0x000fe40003f45270 */
[----:B------:R-:W-:Y:S02]  /*0b70*/  IADD3 R24, PT, PT, R26, R24, R25 ;  /* 0x000000181a187210 */ /* 0x000fe40007ffe019 */
[----:B------:R-:W-:Y:S02]  /*0b80*/  SHF.R.U64 R25, R12, UR7, R21 ;  /* 0x000000070c197c19 */ /* 0x000fe40008001215 */
[----:B------:R-:W-:Y:S02]  /*0b90*/  SHF.R.U64 R26, R4, UR7, R5 ;  /* 0x00000007041a7c19 */ /* 0x000fe40008001205 */
[----:B------:R-:W-:Y:S02]  /*0ba0*/  LOP3.LUT R25, R25, 0x1, RZ, 0xc0, !PT ;  /* 0x0000000119197812 */ /* 0x000fe400078ec0ff */
[----:B------:R-:W-:-:S02]  /*0bb0*/  LOP3.LUT R26, R26, 0x1, RZ, 0xc0, !PT ;  /* 0x000000011a1a7812 */ /* 0x000fc400078ec0ff */
[----:B------:R-:W-:Y:S02]  /*0bc0*/  SHF.R.U64 R23, R16, UR7, R13 ;  /* 0x0000000710177c19 */ /* 0x000fe4000800120d */
[----:B------:R-:W-:Y:S02]  /*0bd0*/  IADD3 R24, PT, PT, R26, R24, R25 ;  /* 0x000000181a187210 */ /* 0x000fe40007ffe019 */
[----:B------:R-:W-:Y:S02]  /*0be0*/  @P3 SHF.R.U64 R25, R6, UR6, R7 ;  /* 0x0000000606193c19 */ /* 0x000fe40008001207 */
[----:B------:R-:W-:Y:S02]  /*0bf0*/  LOP3.LUT R23, R23, 0x1, RZ, 0xc0, !PT ;  /* 0x0000000117177812 */ /* 0x000fe400078ec0ff */
[----:B------:R-:W-:Y:S02]  /*0c00*/  @P3 LOP3.LUT R25, R25, 0x1, RZ, 0xc0, !PT ;  /* 0x0000000119193812 */ /* 0x000fe400078ec0ff */
[----:B------:R-:W-:Y:S01]  /*0c10*/  SHF.R.U64 R26, R20, UR8, R11 ;  /* 0x00000008141a7c19 */ /* 0x000fe2000800120b */
[----:B------:R-:W-:Y:S01]  /*0c20*/  IMAD.IADD R23, R24, 0x1, R23 ;  /* 0x0000000118177824 */ /* 0x000fe200078e0217 */
[----:B------:R-:W-:-:S02]  /*0c30*/  @P3 ISETP.NE.U32.AND P6, PT, R25, 0x1, PT ;  /* 0x000000011900380c */ /* 0x000fc40003fc5070 */
[----:B------:R-:W-:Y:S02]  /*0c40*/  SHF.R.U64 R24, R10, UR8, R19 ;  /* 0x000000080a187c19 */ /* 0x000fe40008001213 */
[----:B------:R-:W-:Y:S02]  /*0c50*/  SHF.R.U64 R25, R2, UR8, R3 ;  /* 0x0000000802197c19 */ /* 0x000fe40008001203 */
[----:B------:R-:W-:Y:S02]  /*0c60*/  LOP3.LUT R24, R24, 0x1, RZ, 0xc0, !PT ;  /* 0x0000000118187812 */ /* 0x000fe400078ec0ff */
[----:B------:R-:W-:Y:S02]  /*0c70*/  LOP3.LUT R25, R25, 0x1, RZ, 0xc0, !PT ;  /* 0x0000000119197812 */ /* 0x000fe400078ec0ff */
[----:B------:R-:W-:Y:S02]  /*0c80*/  LOP3.LUT R26, R26, 0x1, RZ, 0xc0, !PT ;  /* 0x000000011a1a7812 */ /* 0x000fe400078ec0ff */
[----:B------:R-:W-:-:S02]  /*0c90*/  ISETP.NE.AND P4, PT, R23, 0x3, PT ;  /* 0x000000031700780c */ /* 0x000fc40003f85270 */
[----:B------:R-:W-:Y:S02]  /*0ca0*/  IADD3 R24, PT, PT, R26, R24, R25 ;  /* 0x000000181a187210 */ /* 0x000fe40007ffe019 */
[----:B------:R-:W-:Y:S02]  /*0cb0*/  SHF.R.U64 R25, R14, UR8, R17 ;  /* 0x000000080e197c19 */ /* 0x000fe40008001211 */
[----:B------:R-:W-:Y:S02]  /*0cc0*/  SHF.R.U64 R26, R18, UR8, R15 ;  /* 0x00000008121a7c19 */ /* 0x000fe4000800120f */
[----:B------:R-:W-:Y:S02]  /*0cd0*/  LOP3.LUT R25, R25, 0x1, RZ, 0xc0, !PT ;  /* 0x0000000119197812 */ /* 0x000fe400078ec0ff */
[----:B------:R-:W-:Y:S02]  /*0ce0*/  LOP3.LUT R26, R26, 0x1, RZ, 0xc0, !PT ;  /* 0x000000011a1a7812 */ /* 0x000fe400078ec0ff */
[----:B------:R-:W-:-:S02]  /*0cf0*/  @P3 ISETP.NE.U32.OR.EX P1, PT, RZ, RZ, P2, P6 ;  /* 0x000000ffff00320c */ /* 0x000fc40001725560 */
[----:B------:R-:W-:Y:S02]  /*0d00*/  IADD3 R24, PT, PT, R26, R24, R25 ;  /* 0x000000181a187210 */ /* 0x000fe40007ffe019 */
[----:B------:R-:W-:Y:S02]  /*0d10*/  SHF.R.U64 R25, R12, UR8, R21 ;  /* 0x000000080c197c19 */ /* 0x000fe40008001215 */
[----:B------:R-:W-:Y:S02]  /*0d20*/  SHF.R.U64 R26, R4, UR8, R5 ;  /* 0x00000008041a7c19 */ /* 0x000fe40008001205 */
[----:B------:R-:W-:Y:S02]  /*0d30*/  LOP3.LUT R25, R25, 0x1, RZ, 0xc0, !PT ;  /* 0x0000000119197812 */ /* 0x000fe400078ec0ff */
[----:B------:R-:W-:Y:S02]  /*0d40*/  LOP3.LUT R26, R26, 0x1, RZ, 0xc0, !PT ;  /* 0x000000011a1a7812 */ /* 0x000fe400078ec0ff */
[----:B------:R-:W-:-:S02]  /*0d50*/  ISETP.NE.AND P3, PT, R22, 0x3, PT ;  /* 0x000000031600780c */ /* 0x000fc40003f65270 */
[----:B------:R-:W-:Y:S02]  /*0d60*/  IADD3 R24, PT, PT, R26, R24, R25 ;  /* 0x000000181a187210 */ /* 0x000fe40007ffe019 */
[----:B------:R-:W-:Y:S02]  /*0d70*/  SHF.R.U64 R25, R16, UR8, R13 ;  /* 0x0000000810197c19 */ /* 0x000fe4000800120d */
[----:B------:R-:W-:Y:S02]  /*0d80*/  @P4 ISETP.NE.AND P5, PT, R23, 0x2, PT ;  /* 0x000000021700480c */ /* 0x000fe40003fa5270 */
[----:B------:R-:W-:Y:S02]  /*0d90*/  LOP3.LUT R25, R25, 0x1, RZ, 0xc0, !PT ;  /* 0x0000000119197812 */ /* 0x000fe400078ec0ff */
[----:B------:R-:W-:-:S03]  /*0da0*/  PLOP3.LUT P2, PT, PT, PT, PT, 0x8, 0x80 ;  /* 0x000000000080781c */ /* 0x000fc60003f4e170 */
[----:B------:R-:W-:Y:S01]  /*0db0*/  IMAD.IADD R25, R24, 0x1, R25 ;  /* 0x0000000118197824 */ /* 0x000fe200078e0219 */
[----:B------:R-:W-:-:S04]  /*0dc0*/  @P4 SHF.R.U64 R24, R6, UR7, R7 ;  /* 0x0000000706184c19 */ /* 0x000fc80008001207 */
[----:B------:R-:W-:Y:S02]  /*0dd0*/  ISETP.NE.AND P0, PT, R25, 0x3, PT ;  /* 0x000000031900780c */ /* 0x000fe40003f05270 */
[----:B------:R-:W-:-:S04]  /*0de0*/  @P4 LOP3.LUT R24, R24, 0x1, RZ, 0xc0, !PT ;  /* 0x0000000118184812 */ /* 0x000fc800078ec0ff */
[----:B------:R-:W-:-:S04]  /*0df0*/  @P4 ISETP.NE.U32.AND P6, PT, R24, 0x1, PT ;  /* 0x000000011800480c */ /* 0x000fc80003fc5070 */
[----:B------:R-:W-:Y:S02]  /*0e00*/  @P4 ISETP.NE.U32.OR.EX P2, PT, RZ, RZ, P5, P6 ;  /* 0x000000ffff00420c */ /* 0x000fe40002f45560 */
[----:B------:R-:W-:Y:S02]  /*0e10*/  PLOP3.LUT P4, PT, PT, PT, PT, 0x8, 0x80 ;  /* 0x000000000080781c */ /* 0x000fe40003f8e170 */
[----:B------:R-:W-:Y:S02]  /*0e20*/  @P0 SHF.R.U64 R23, R6, UR8, R7 ;  /* 0x0000000806170c19 */ /* 0x000fe40008001207 */
[----:B------:R-:W-:Y:S02]  /*0e30*/  @P0 ISETP.NE.AND P5, PT, R25, 0x2, PT ;  /* 0x000000021900080c */ /* 0x000fe40003fa5270 */
[----:B------:R-:W-:-:S04]  /*0e40*/  @P0 LOP3.LUT R23, R23, 0x1, RZ, 0xc0, !PT ;  /* 0x0000000117170812 */ /* 0x000fc800078ec0ff */
[----:B------:R-:W-:Y:S02]  /*0e50*/  @P0 ISETP.NE.U32.AND P6, PT, R23, 0x1, PT ;  /* 0x000000011700080c */ /* 0x000fe40003fc5070 */
[----:B------:R-:W-:Y:S02]  /*0e60*/  @P3 SHF.R.U64 R23, R6, UR5, R7 ;  /* 0x0000000506173c19 */ /* 0x000fe40008001207 */
[----:B------:R-:W-:Y:S02]  /*0e70*/  @P0 ISETP.NE.U32.OR.EX P4, PT, RZ, RZ, P5, P6 ;  /* 0x000000ffff00020c */ /* 0x000fe40002f85560 */
[----:B------:R-:W-:Y:S01]  /*0e80*/  @P3 ISETP.NE.AND P5, PT, R22, 0x2, PT ;  /* 0x000000021600380c */ /* 0x000fe20003fa5270 */
[----:B------:R-:W-:Y:S01]  /*0e90*/  IMAD.MOV.U32 R22, RZ, RZ, 0x1 ;  /* 0x00000001ff167424 */ /* 0x000fe200078e00ff */
[----:B------:R-:W-:Y:S02]  /*0ea0*/  @P3 LOP3.LUT R23, R23, 0x1, RZ, 0xc0, !PT ;  /* 0x0000000117173812 */ /* 0x000fe400078ec0ff */
[----:B------:R-:W-:-:S02]  /*0eb0*/  PLOP3.LUT P0, PT, PT, PT, PT, 0x8, 0x80 ;  /* 0x000000000080781c */ /* 0x000fc40003f0e170 */
[----:B------:R-:W-:Y:S02]  /*0ec0*/  @P3 ISETP.NE.U32.AND P6, PT, R23, 0x1, PT ;  /* 0x000000011700380c */ /* 0x000fe40003fc5070 */
[----:B------:R-:W-:Y:S02]  /*0ed0*/  SHF.L.U32 R23, R22, UR6, RZ ;  /* 0x0000000616177c19 */ /* 0x000fe400080006ff */
[----:B------:R-:W-:Y:S02]  /*0ee0*/  @P3 ISETP.NE.U32.OR.EX P0, PT, RZ, RZ, P5, P6 ;  /* 0x000000ffff00320c */ /* 0x000fe40002f05560 */
[----:B------:R-:W-:-:S04]  /*0ef0*/  SEL R23, R23, RZ, !P1 ;  /* 0x000000ff17177207 */ /* 0x000fc80004800000 */
[----:B------:R-:W-:Y:S02]  /*0f00*/  LOP3.LUT R23, R23, R8, RZ, 0xfc, !PT ;  /* 0x0000000817177212 */ /* 0x000fe400078efcff */
[----:B------:R-:W-:-:S04]  /*0f10*/  SHF.L.U64.HI R8, R22, UR6, RZ ;  /* 0x0000000616087c19 */ /* 0x000fc800080102ff */
[----:B------:R-:W-:-:S04]  /*0f20*/  SEL R8, R8, RZ, !P1 ;  /* 0x000000ff08087207 */ /* 0x000fc80004800000 */
[----:B------:R-:W-:Y:S02]  /*0f30*/  LOP3.LUT R24, R8, R9, RZ, 0xfc, !PT ;  /* 0x0000000908187212 */ /* 0x000fe400078efcff */
[C---:B------:R-:W-:Y:S02]  /*0f40*/  SHF.L.U32 R8, R22.reuse, UR7, RZ ;  /* 0x0000000716087c19 */ /* 0x040fe400080006ff */
[----:B------:R-:W-:Y:S02]  /*0f50*/  SHF.L.U64.HI R9, R22, UR7, RZ ;  /* 0x0000000716097c19 */ /* 0x000fe400080102ff */
[----:B------:R-:W-:Y:S02]  /*0f60*/  SEL R8, R8, RZ, !P2 ;  /* 0x000000ff08087207 */ /* 0x000fe40005000000 */
[----:B------:R-:W-:Y:S02]  /*0f70*/  SEL R9, R9, RZ, !P2 ;  /* 0x000000ff09097207 */ /* 0x000fe40005000000 */
[----:B------:R-:W-:-:S02]  /*0f80*/  LOP3.LUT R25, R8, R23, RZ, 0xfc, !PT ;  /* 0x0000001708197212 */ /* 0x000fc400078efcff */
[C---:B------:R-:W-:Y:S02]  /*0f90*/  SHF.L.U32 R8, R22.reuse, UR8, RZ ;  /* 0x0000000816087c19 */ /* 0x040fe400080006ff */
[----:B------:R-:W-:Y:S02]  /*0fa0*/  SHF.L.U64.HI R23, R22, UR8, RZ ;  /* 0x0000000816177c19 */ /* 0x000fe400080102ff */
[----:B------:R-:W-:Y:S02]  /*0fb0*/  SEL R8, R8, RZ, !P4 ;  /* 0x000000ff08087207 */ /* 0x000fe40006000000 */
[----:B------:R-:W-:Y:S02]  /*0fc0*/  LOP3.LUT R24, R9, R24, RZ, 0xfc, !PT ;  /* 0x0000001809187212 */ /* 0x000fe400078efcff */
[----:B------:R-:W-:Y:S02]  /*0fd0*/  LOP3.LUT R25, R8, R25, RZ, 0xfc, !PT ;  /* 0x0000001908197212 */ /* 0x000fe400078efcff */
[----:B------:R-:W-:-:S02]  /*0fe0*/  SEL R23, R23, RZ, !P4 ;  /* 0x000000ff17177207 */ /* 0x000fc40006000000 */
[C---:B------:R-:W-:Y:S02]  /*0ff0*/  SHF.L.U32 R8, R22.reuse, UR5, RZ ;  /* 0x0000000516087c19 */ /* 0x040fe400080006ff */
[----:B------:R-:W-:Y:S01]  /*1000*/  SHF.L.U64.HI R9, R22, UR5, RZ ;  /* 0x0000000516097c19 */ /* 0x000fe200080102ff */
[----:B------:R-:W-:Y:S01]  /*1010*/  UIADD3 UR5, UPT, UPT, UR5, 0x4, URZ ;  /* 0x0000000405057890 */ /* 0x000fe2000fffe0ff */
[----:B------:R-:W-:Y:S02]  /*1020*/  LOP3.LUT R24, R23, R24, RZ, 0xfc, !PT ;  /* 0x0000001817187212 */ /* 0x000fe400078efcff */
[----:B------:R-:W-:Y:S02]  /*1030*/  SEL R8, R8, RZ, !P0 ;  /* 0x000000ff08087207 */ /* 0x000fe40004000000 */
[----:B------:R-:W-:Y:S02]  /*1040*/  SEL R9, R9, RZ, !P0 ;  /* 0x000000ff09097207 */ /* 0x000fe40004000000 */
[----:B------:R-:W-:-:S02]  /*1050*/  LOP3.LUT R8, R8, R25, RZ, 0xfc, !PT ;  /* 0x0000001908087212 */ /* 0x000fc400078efcff */
[----:B------:R-:W-:Y:S01]  /*1060*/  LOP3.LUT R9, R9, R24, RZ, 0xfc, !PT ;  /* 0x0000001809097212 */ /* 0x000fe200078efcff */
[----:B------:R-:W-:Y:S06]  /*1070*/  BRA.U UP0, `(.L_x_4) ;  /* 0xfffffff500d07547 */ /* 0x000fec000b83ffff */
[----:B------:R-:W0:Y:S02]  /*1080*/  LDC.64 R2, c[0x0][0x388] ;  /* 0x0000e200ff027b82 */ /* 0x000e240000000a00 */
[----:B0-----:R-:W-:-:S05]  /*1090*/  IMAD.WIDE R2, R0, 0x8, R2 ;  /* 0x0000000800027825 */ /* 0x001fca00078e0202 */
[----:B------:R-:W-:Y:S01]  /*10a0*/  STG.E.64 desc[UR10][R2.64], R8 ;  /* 0x0000000802007986 */ /* 0x000fe2000c101b0a */
[----:B------:R-:W-:Y:S05]  /*10b0*/  EXIT ;  /* 0x000000000000794d */ /* 0x000fea0003800000 */
.L_x_5:
[----:B------:R-:W-:-:S00]  /*10c0*/  BRA `(.L_x_5) ;  /* 0xfffffffc00fc7947 */ /* 0x000fc0000383ffff */
[----:B------:R-:W-:-:S00]  /*10d0*/  NOP ;  /* 0x0000000000007918 */ /* 0x000fc00000000000 */
        /* <DEDUP_REMOVED lines=10> */
.L_x_6:


//--------------------- .nv.shared.reserved.0     --------------------------
	.section	.nv.shared.reserved.0,"aw",@nobits
	.weak		__nv_reservedSMEM_offset_0_alias
	.size		__nv_reservedSMEM_offset_0_alias, 0, 64
	.other		__nv_reservedSMEM_offset_0_alias,@"STO_CUDA_RESERVED_SHARED STV_DEFAULT"
__nv_reservedSMEM_offset_0_alias:
	.zero		0
	.zero		64


//--------------------- .nv.constant0._Z19game_of_life_kernelPKmPmi --------------------------
	.section	.nv.constant0._Z19game_of_life_kernelPKmPmi,"a",@progbits
	.sectionflags	@""
	.align	4
.nv.constant0._Z19game_of_life_kernelPKmPmi:
	.zero		916


//--------------------- SYMBOLS --------------------------

	.type		.nv.reservedSmem.offset0,@object
	.size		.nv.reservedSmem.offset0,0x4
